//
// Generated by NVIDIA NVVM Compiler
//
// Compiler Build ID: CL-36424714
// Cuda compilation tools, release 13.0, V13.0.88
// Based on NVVM 20.0.0
//

.version 9.0
.target sm_100
.address_size 64

	// .globl	_Z13matmul_simplePfS_S_iiii

.visible .entry _Z13matmul_simplePfS_S_iiii(
	.param .u64 .ptr .align 1 _Z13matmul_simplePfS_S_iiii_param_0,
	.param .u64 .ptr .align 1 _Z13matmul_simplePfS_S_iiii_param_1,
	.param .u64 .ptr .align 1 _Z13matmul_simplePfS_S_iiii_param_2,
	.param .u32 _Z13matmul_simplePfS_S_iiii_param_3,
	.param .u32 _Z13matmul_simplePfS_S_iiii_param_4,
	.param .u32 _Z13matmul_simplePfS_S_iiii_param_5,
	.param .u32 _Z13matmul_simplePfS_S_iiii_param_6
)
{
	.reg .pred 	%p<13>;
	.reg .b32 	%r<41>;
	.reg .b32 	%f<68>;
	.reg .b64 	%rd<53>;

	ld.param.u64 	%rd7, [_Z13matmul_simplePfS_S_iiii_param_0];
	ld.param.u64 	%rd8, [_Z13matmul_simplePfS_S_iiii_param_1];
	ld.param.u64 	%rd6, [_Z13matmul_simplePfS_S_iiii_param_2];
	ld.param.u32 	%r20, [_Z13matmul_simplePfS_S_iiii_param_3];
	ld.param.u32 	%r18, [_Z13matmul_simplePfS_S_iiii_param_4];
	ld.param.u32 	%r19, [_Z13matmul_simplePfS_S_iiii_param_6];
	cvta.to.global.u64 	%rd1, %rd8;
	cvta.to.global.u64 	%rd2, %rd7;
	mov.u32 	%r21, %ctaid.y;
	mov.u32 	%r22, %ntid.y;
	mov.u32 	%r23, %tid.y;
	mad.lo.s32 	%r1, %r21, %r22, %r23;
	mov.u32 	%r24, %ctaid.x;
	mov.u32 	%r25, %ntid.x;
	mov.u32 	%r26, %tid.x;
	mad.lo.s32 	%r2, %r24, %r25, %r26;
	setp.ge.s32 	%p1, %r1, %r20;
	setp.ge.s32 	%p2, %r2, %r19;
	or.pred  	%p3, %p1, %p2;
	@%p3 bra 	$L__BB0_14;
	setp.lt.s32 	%p4, %r18, 1;
	mov.f32 	%f67, 0f00000000;
	@%p4 bra 	$L__BB0_13;
	mul.lo.s32 	%r3, %r18, %r1;
	and.b32  	%r4, %r18, 7;
	setp.lt.u32 	%p5, %r18, 8;
	mov.f32 	%f67, 0f00000000;
	mov.b32 	%r39, 0;
	@%p5 bra 	$L__BB0_5;
	and.b32  	%r39, %r18, 2147483640;
	neg.s32 	%r37, %r39;
	shl.b32 	%r7, %r19, 3;
	mul.wide.u32 	%rd9, %r3, 4;
	add.s64 	%rd10, %rd9, %rd2;
	add.s64 	%rd52, %rd10, 16;
	mov.f32 	%f67, 0f00000000;
	mul.wide.s32 	%rd13, %r19, 4;
	mov.u32 	%r36, %r2;
$L__BB0_4:
	.pragma "nounroll";
	ld.global.f32 	%f17, [%rd52+-16];
	mul.wide.s32 	%rd11, %r36, 4;
	add.s64 	%rd12, %rd1, %rd11;
	ld.global.f32 	%f18, [%rd12];
	fma.rn.f32 	%f19, %f17, %f18, %f67;
	ld.global.f32 	%f20, [%rd52+-12];
	add.s64 	%rd14, %rd12, %rd13;
	ld.global.f32 	%f21, [%rd14];
	fma.rn.f32 	%f22, %f20, %f21, %f19;
	ld.global.f32 	%f23, [%rd52+-8];
	add.s64 	%rd15, %rd14, %rd13;
	ld.global.f32 	%f24, [%rd15];
	fma.rn.f32 	%f25, %f23, %f24, %f22;
	ld.global.f32 	%f26, [%rd52+-4];
	add.s64 	%rd16, %rd15, %rd13;
	ld.global.f32 	%f27, [%rd16];
	fma.rn.f32 	%f28, %f26, %f27, %f25;
	ld.global.f32 	%f29, [%rd52];
	add.s64 	%rd17, %rd16, %rd13;
	ld.global.f32 	%f30, [%rd17];
	fma.rn.f32 	%f31, %f29, %f30, %f28;
	ld.global.f32 	%f32, [%rd52+4];
	add.s64 	%rd18, %rd17, %rd13;
	ld.global.f32 	%f33, [%rd18];
	fma.rn.f32 	%f34, %f32, %f33, %f31;
	ld.global.f32 	%f35, [%rd52+8];
	add.s64 	%rd19, %rd18, %rd13;
	ld.global.f32 	%f36, [%rd19];
	fma.rn.f32 	%f37, %f35, %f36, %f34;
	ld.global.f32 	%f38, [%rd52+12];
	add.s64 	%rd20, %rd19, %rd13;
	ld.global.f32 	%f39, [%rd20];
	fma.rn.f32 	%f67, %f38, %f39, %f37;
	add.s32 	%r37, %r37, 8;
	add.s32 	%r36, %r36, %r7;
	add.s64 	%rd52, %rd52, 32;
	setp.ne.s32 	%p6, %r37, 0;
	@%p6 bra 	$L__BB0_4;
$L__BB0_5:
	setp.eq.s32 	%p7, %r4, 0;
	@%p7 bra 	$L__BB0_13;
	and.b32  	%r13, %r18, 3;
	setp.lt.u32 	%p8, %r4, 4;
	@%p8 bra 	$L__BB0_8;
	add.s32 	%r28, %r39, %r3;
	mul.wide.u32 	%rd21, %r28, 4;
	add.s64 	%rd22, %rd2, %rd21;
	ld.global.f32 	%f41, [%rd22];
	mad.lo.s32 	%r29, %r39, %r19, %r2;
	mul.wide.s32 	%rd23, %r29, 4;
	add.s64 	%rd24, %rd1, %rd23;
	ld.global.f32 	%f42, [%rd24];
	fma.rn.f32 	%f43, %f41, %f42, %f67;
	cvt.u64.u32 	%rd25, %r3;
	cvt.u64.u32 	%rd26, %r39;
	add.s64 	%rd27, %rd26, %rd25;
	shl.b64 	%rd28, %rd27, 2;
	add.s64 	%rd29, %rd2, %rd28;
	ld.global.f32 	%f44, [%rd29+4];
	mul.wide.s32 	%rd30, %r19, 4;
	add.s64 	%rd31, %rd24, %rd30;
	ld.global.f32 	%f45, [%rd31];
	fma.rn.f32 	%f46, %f44, %f45, %f43;
	ld.global.f32 	%f47, [%rd29+8];
	add.s64 	%rd32, %rd31, %rd30;
	ld.global.f32 	%f48, [%rd32];
	fma.rn.f32 	%f49, %f47, %f48, %f46;
	ld.global.f32 	%f50, [%rd29+12];
	add.s64 	%rd33, %rd32, %rd30;
	ld.global.f32 	%f51, [%rd33];
	fma.rn.f32 	%f67, %f50, %f51, %f49;
	add.s32 	%r39, %r39, 4;
$L__BB0_8:
	setp.eq.s32 	%p9, %r13, 0;
	@%p9 bra 	$L__BB0_13;
	setp.eq.s32 	%p10, %r13, 1;
	@%p10 bra 	$L__BB0_11;
	add.s32 	%r30, %r39, %r3;
	mul.wide.u32 	%rd34, %r30, 4;
	add.s64 	%rd35, %rd2, %rd34;
	ld.global.f32 	%f53, [%rd35];
	mad.lo.s32 	%r31, %r39, %r19, %r2;
	mul.wide.s32 	%rd36, %r31, 4;
	add.s64 	%rd37, %rd1, %rd36;
	ld.global.f32 	%f54, [%rd37];
	fma.rn.f32 	%f55, %f53, %f54, %f67;
	cvt.u64.u32 	%rd38, %r3;
	cvt.u64.u32 	%rd39, %r39;
	add.s64 	%rd40, %rd39, %rd38;
	shl.b64 	%rd41, %rd40, 2;
	add.s64 	%rd42, %rd2, %rd41;
	ld.global.f32 	%f56, [%rd42+4];
	mul.wide.s32 	%rd43, %r19, 4;
	add.s64 	%rd44, %rd37, %rd43;
	ld.global.f32 	%f57, [%rd44];
	fma.rn.f32 	%f67, %f56, %f57, %f55;
	add.s32 	%r39, %r39, 2;
$L__BB0_11:
	and.b32  	%r32, %r18, 1;
	setp.eq.b32 	%p11, %r32, 1;
	not.pred 	%p12, %p11;
	@%p12 bra 	$L__BB0_13;
	add.s32 	%r33, %r39, %r3;
	mul.wide.u32 	%rd45, %r33, 4;
	add.s64 	%rd46, %rd2, %rd45;
	ld.global.f32 	%f58, [%rd46];
	mad.lo.s32 	%r34, %r39, %r19, %r2;
	mul.wide.s32 	%rd47, %r34, 4;
	add.s64 	%rd48, %rd1, %rd47;
	ld.global.f32 	%f59, [%rd48];
	fma.rn.f32 	%f67, %f58, %f59, %f67;
$L__BB0_13:
	mad.lo.s32 	%r35, %r19, %r1, %r2;
	cvta.to.global.u64 	%rd49, %rd6;
	mul.wide.s32 	%rd50, %r35, 4;
	add.s64 	%rd51, %rd49, %rd50;
	st.global.f32 	[%rd51], %f67;
$L__BB0_14:
	ret;

}


// ===== COMPILED SASS (sm_100) =====

	.target	sm_100

	.elftype	@"ET_EXEC"


//--------------------- .note.nv.tkinfo           --------------------------
	.section	.note.nv.tkinfo,"",@"SHT_NOTE"
	.sectionflags	@"SHF_NOTE_NV_TKINFO"
	.tkinfo
        /*0018*/ 	.word	0x00000002
        /*0030*/ 	.string	""
        /*0030*/ 	.string	"ptxas"
        /*0030*/ 	.string	"Cuda compilation tools, release 13.0, V13.0.88"
        /*0030*/ 	.string	"Build cuda_13.0.r13.0/compiler.36424714_0"
        /*0030*/ 	.string	"-arch sm_100 -m 64 "



//--------------------- .note.nv.cuinfo           --------------------------
	.section	.note.nv.cuinfo,"",@"SHT_NOTE"
	.sectionflags	@"SHF_NOTE_NV_CUINFO"
        /*0018*/ 	.short	0x0002
        /*001a*/ 	.short	0x0064
        /*001c*/ 	.short	0x0082
	.zero		2


//--------------------- .nv.info                  --------------------------
	.section	.nv.info,"",@"SHT_CUDA_INFO"
	.align	4


	//----- nvinfo : EIATTR_REGCOUNT
	.align		4
        /*0000*/ 	.byte	0x04, 0x2f
        /*0002*/ 	.short	(.L_1 - .L_0)
	.align		4
.L_0:
        /*0004*/ 	.word	index@(_Z13matmul_simplePfS_S_iiii)
        /*0008*/ 	.word	0x00000020


	//----- nvinfo : EIATTR_FRAME_SIZE
	.align		4
.L_1:
        /*000c*/ 	.byte	0x04, 0x11
        /*000e*/ 	.short	(.L_3 - .L_2)
	.align		4
.L_2:
        /*0010*/ 	.word	index@(_Z13matmul_simplePfS_S_iiii)
        /*0014*/ 	.word	0x00000000


	//----- nvinfo : EIATTR_MIN_STACK_SIZE
	.align		4
.L_3:
        /*0018*/ 	.byte	0x04, 0x12
        /*001a*/ 	.short	(.L_5 - .L_4)
	.align		4
.L_4:
        /*001c*/ 	.word	index@(_Z13matmul_simplePfS_S_iiii)
        /*0020*/ 	.word	0x00000000
.L_5:


//--------------------- .nv.compat                --------------------------
	.section	.nv.compat,"",@"SHT_CUDA_COMPAT_INFO"
	.align	4
        /*0000*/ 	.byte	0x02, 0x09, 0x00, 0x00, 0x02, 0x02, 0x01, 0x00, 0x02, 0x05, 0x05, 0x00, 0x03, 0x07, 0x01, 0x01
        /*0010*/ 	.byte	0x02, 0x03, 0x00, 0x00, 0x02, 0x06, 0x01, 0x00, 0x04, 0x0b, 0x08, 0x00, 0x09, 0x00, 0x00, 0x00
        /*0020*/ 	.byte	0x00, 0x00, 0x00, 0x00


//--------------------- .nv.info._Z13matmul_simplePfS_S_iiii --------------------------
	.section	.nv.info._Z13matmul_simplePfS_S_iiii,"",@"SHT_CUDA_INFO"
	.sectionflags	@""
	.align	4


	//----- nvinfo : EIATTR_CUDA_API_VERSION
	.align		4
        /*0000*/ 	.byte	0x04, 0x37
        /*0002*/ 	.short	(.L_7 - .L_6)
.L_6:
        /*0004*/ 	.word	0x00000082


	//----- nvinfo : EIATTR_KPARAM_INFO
	.align		4
.L_7:
        /*0008*/ 	.byte	0x04, 0x17
        /*000a*/ 	.short	(.L_9 - .L_8)
.L_8:
        /*000c*/ 	.word	0x00000000
        /*0010*/ 	.short	0x0006
        /*0012*/ 	.short	0x0024
        /*0014*/ 	.byte	0x00, 0xf0, 0x11, 0x00


	//----- nvinfo : EIATTR_KPARAM_INFO
	.align		4
.L_9:
        /*0018*/ 	.byte	0x04, 0x17
        /*001a*/ 	.short	(.L_11 - .L_10)
.L_10:
        /*001c*/ 	.word	0x00000000
        /*0020*/ 	.short	0x0005
        /*0022*/ 	.short	0x0020
        /*0024*/ 	.byte	0x00, 0xf0, 0x11, 0x00


	//----- nvinfo : EIATTR_KPARAM_INFO
	.align		4
.L_11:
        /*0028*/ 	.byte	0x04, 0x17
        /*002a*/ 	.short	(.L_13 - .L_12)
.L_12:
        /*002c*/ 	.word	0x00000000
        /*0030*/ 	.short	0x0004
        /*0032*/ 	.short	0x001c
        /*0034*/ 	.byte	0x00, 0xf0, 0x11, 0x00


	//----- nvinfo : EIATTR_KPARAM_INFO
	.align		4
.L_13:
        /*0038*/ 	.byte	0x04, 0x17
        /*003a*/ 	.short	(.L_15 - .L_14)
.L_14:
        /*003c*/ 	.word	0x00000000
        /*0040*/ 	.short	0x0003
        /*0042*/ 	.short	0x0018
        /*0044*/ 	.byte	0x00, 0xf0, 0x11, 0x00


	//----- nvinfo : EIATTR_KPARAM_INFO
	.align		4
.L_15:
        /*0048*/ 	.byte	0x04, 0x17
        /*004a*/ 	.short	(.L_17 - .L_16)
.L_16:
        /*004c*/ 	.word	0x00000000
        /*0050*/ 	.short	0x0002
        /*0052*/ 	.short	0x0010
        /*0054*/ 	.byte	0x00, 0xf5, 0x21, 0x00


	//----- nvinfo : EIATTR_KPARAM_INFO
	.align		4
.L_17:
        /*0058*/ 	.byte	0x04, 0x17
        /*005a*/ 	.short	(.L_19 - .L_18)
.L_18:
        /*005c*/ 	.word	0x00000000
        /*0060*/ 	.short	0x0001
        /*0062*/ 	.short	0x0008
        /*0064*/ 	.byte	0x00, 0xf5, 0x21, 0x00


	//----- nvinfo : EIATTR_KPARAM_INFO
	.align		4
.L_19:
        /*0068*/ 	.byte	0x04, 0x17
        /*006a*/ 	.short	(.L_21 - .L_20)
.L_20:
        /*006c*/ 	.word	0x00000000
        /*0070*/ 	.short	0x0000
        /*0072*/ 	.short	0x0000
        /*0074*/ 	.byte	0x00, 0xf5, 0x21, 0x00


	//----- nvinfo : EIATTR_SPARSE_MMA_MASK
	.align		4
.L_21:
        /*0078*/ 	.byte	0x03, 0x50
        /*007a*/ 	.short	0x0000


	//----- nvinfo : EIATTR_MAXREG_COUNT
	.align		4
        /*007c*/ 	.byte	0x03, 0x1b
        /*007e*/ 	.short	0x00ff


	//----- nvinfo : EIATTR_MERCURY_ISA_VERSION
	.align		4
        /*0080*/ 	.byte	0x03, 0x5f
        /*0082*/ 	.short	0x0101


	//----- nvinfo : EIATTR_VRC_CTA_INIT_COUNT
	.align		4
        /*0084*/ 	.byte	0x02, 0x4a
	.zero		1
	.zero		1


	//----- nvinfo : EIATTR_EXIT_INSTR_OFFSETS
	.align		4
        /*0088*/ 	.byte	0x04, 0x1c
        /*008a*/ 	.short	(.L_23 - .L_22)


	//   ....[0]....
.L_22:
        /*008c*/ 	.word	0x000000d0


	//   ....[1]....
        /*0090*/ 	.word	0x000008f0


	//----- nvinfo : EIATTR_CBANK_PARAM_SIZE
	.align		4
.L_23:
        /*0094*/ 	.byte	0x03, 0x19
        /*0096*/ 	.short	0x0028


	//----- nvinfo : EIATTR_PARAM_CBANK
	.align		4
        /*0098*/ 	.byte	0x04, 0x0a
        /*009a*/ 	.short	(.L_25 - .L_24)
	.align		4
.L_24:
        /*009c*/ 	.word	index@(.nv.constant0._Z13matmul_simplePfS_S_iiii)
        /*00a0*/ 	.short	0x0380
        /*00a2*/ 	.short	0x0028


	//----- nvinfo : EIATTR_SW_WAR
	.align		4
.L_25:
        /*00a4*/ 	.byte	0x04, 0x36
        /*00a6*/ 	.short	(.L_27 - .L_26)
.L_26:
        /*00a8*/ 	.word	0x00000008
.L_27:


//--------------------- .nv.callgraph             --------------------------
	.section	.nv.callgraph,"",@"SHT_CUDA_CALLGRAPH"
	.align	4
	.sectionentsize	8
	.align		4
        /*0000*/ 	.word	0x00000000
	.align		4
        /*0004*/ 	.word	0xffffffff
	.align		4
        /*0008*/ 	.word	0x00000000
	.align		4
        /*000c*/ 	.word	0xfffffffe
	.align		4
        /*0010*/ 	.word	0x00000000
	.align		4
        /*0014*/ 	.word	0xfffffffd
	.align		4
        /*0018*/ 	.word	0x00000000
	.align		4
        /*001c*/ 	.word	0xfffffffc


//--------------------- .text._Z13matmul_simplePfS_S_iiii --------------------------
	.section	.text._Z13matmul_simplePfS_S_iiii,"ax",@progbits
	.align	128
        .global         _Z13matmul_simplePfS_S_iiii
        .type           _Z13matmul_simplePfS_S_iiii,@function
        .size           _Z13matmul_simplePfS_S_iiii,(.L_x_5 - _Z13matmul_simplePfS_S_iiii)
        .other          _Z13matmul_simplePfS_S_iiii,@"STO_CUDA_ENTRY STV_DEFAULT"
_Z13matmul_simplePfS_S_iiii:
.text._Z13matmul_simplePfS_S_iiii:
[----:B------:R-:W-:Y:S01]  /*0000*/  LDC R1, c[0x0][0x37c] ;  /* 0x0000df00ff017b82 */ /* 0x000fe20000000800 */
[----:B------:R-:W0:Y:S07]  /*0010*/  S2R R5, SR_TID.X ;  /* 0x0000000000057919 */ /* 0x000e2e0000002100 */
[----:B------:R-:W1:Y:S01]  /*0020*/  LDC R16, c[0x0][0x364] ;  /* 0x0000d900ff107b82 */ /* 0x000e620000000800 */
[----:B------:R-:W2:Y:S01]  /*0030*/  LDCU UR6, c[0x0][0x398] ;  /* 0x00007300ff0677ac */ /* 0x000ea20008000800 */
[----:B------:R-:W1:Y:S06]  /*0040*/  S2R R3, SR_TID.Y ;  /* 0x0000000000037919 */ /* 0x000e6c0000002200 */
[----:B------:R-:W0:Y:S08]  /*0050*/  S2UR UR5, SR_CTAID.X ;  /* 0x00000000000579c3 */ /* 0x000e300000002500 */
[----:B------:R-:W0:Y:S08]  /*0060*/  LDC R0, c[0x0][0x360] ;  /* 0x0000d800ff007b82 */ /* 0x000e300000000800 */
[----:B------:R-:W1:Y:S08]  /*0070*/  S2UR UR4, SR_CTAID.Y ;  /* 0x00000000000479c3 */ /* 0x000e700000002600 */
[----:B------:R-:W3:Y:S01]  /*0080*/  LDC R17, c[0x0][0x3a4] ;  /* 0x0000e900ff117b82 */ /* 0x000ee20000000800 */
[----:B0-----:R-:W-:-:S02]  /*0090*/  IMAD R0, R0, UR5, R5 ;  /* 0x0000000500007c24 */ /* 0x001fc4000f8e0205 */
[----:B-1----:R-:W-:-:S03]  /*00a0*/  IMAD R16, R16, UR4, R3 ;  /* 0x0000000410107c24 */ /* 0x002fc6000f8e0203 */
[----:B---3--:R-:W-:-:S04]  /*00b0*/  ISETP.GE.AND P0, PT, R0, R17, PT ;  /* 0x000000110000720c */ /* 0x008fc80003f06270 */
[----:B--2---:R-:W-:-:S13]  /*00c0*/  ISETP.GE.OR P0, PT, R16, UR6, P0 ;  /* 0x0000000610007c0c */ /* 0x004fda0008706670 */
[----:B------:R-:W-:Y:S05]  /*00d0*/  @P0 EXIT ;  /* 0x000000000000094d */ /* 0x000fea0003800000 */
[----:B------:R-:W0:Y:S01]  /*00e0*/  LDC R19, c[0x0][0x39c] ;  /* 0x0000e700ff137b82 */ /* 0x000e220000000800 */
[----:B------:R-:W1:Y:S01]  /*00f0*/  LDCU.64 UR4, c[0x0][0x358] ;  /* 0x00006b00ff0477ac */ /* 0x000e620008000a00 */
[----:B------:R-:W-:Y:S01]  /*0100*/  HFMA2 R24, -RZ, RZ, 0, 0 ;  /* 0x00000000ff187431 */ /* 0x000fe200000001ff */
[----:B0-----:R-:W-:-:S13]  /*0110*/  ISETP.GE.AND P0, PT, R19, 0x1, PT ;  /* 0x000000011300780c */ /* 0x001fda0003f06270 */
[----:B-1----:R-:W-:Y:S05]  /*0120*/  @!P0 BRA `(.L_x_0) ;  /* 0x0000000400e08947 */ /* 0x002fea0003800000 */
[C---:B------:R-:W-:Y:S01]  /*0130*/  ISETP.GE.U32.AND P1, PT, R19.reuse, 0x8, PT ;  /* 0x000000081300780c */ /* 0x040fe20003f26070 */
[----:B------:R-:W-:Y:S01]  /*0140*/  IMAD R20, R16, R19, RZ ;  /* 0x0000001310147224 */ /* 0x000fe200078e02ff */
[----:B------:R-:W-:Y:S02]  /*0150*/  LOP3.LUT R27, R19, 0x7, RZ, 0xc0, !PT ;  /* 0x00000007131b7812 */ /* 0x000fe400078ec0ff */
[----:B------:R-:W-:Y:S02]  /*0160*/  MOV R24, RZ ;  /* 0x000000ff00187202 */ /* 0x000fe40000000f00 */
[----:B------:R-:W-:Y:S02]  /*0170*/  ISETP.NE.AND P0, PT, R27, RZ, PT ;  /* 0x000000ff1b00720c */ /* 0x000fe40003f05270 */
[----:B------:R-:W-:-:S05]  /*0180*/  MOV R21, RZ ;  /* 0x000000ff00157202 */ /* 0x000fca0000000f00 */
[----:B------:R-:W-:Y:S06]  /*0190*/  @!P1 BRA `(.L_x_1) ;  /* 0x0000000000c49947 */ /* 0x000fec0003800000 */
[----:B------:R-:W0:Y:S01]  /*01a0*/  LDC.64 R2, c[0x0][0x380] ;  /* 0x0000e000ff027b82 */ /* 0x000e220000000a00 */
[----:B------:R-:W-:Y:S02]  /*01b0*/  LOP3.LUT R21, R19, 0x7ffffff8, RZ, 0xc0, !PT ;  /* 0x7ffffff813157812 */ /* 0x000fe400078ec0ff */
[----:B------:R-:W-:Y:S02]  /*01c0*/  MOV R24, RZ ;  /* 0x000000ff00187202 */ /* 0x000fe40000000f00 */
[----:B------:R-:W-:Y:S02]  /*01d0*/  MOV R18, R0 ;  /* 0x0000000000127202 */ /* 0x000fe40000000f00 */
[----:B------:R-:W-:Y:S01]  /*01e0*/  IADD3 R22, PT, PT, -R21, RZ, RZ ;  /* 0x000000ff15167210 */ /* 0x000fe20007ffe1ff */
[----:B0-----:R-:W-:-:S03]  /*01f0*/  IMAD.WIDE.U32 R2, R20, 0x4, R2 ;  /* 0x0000000414027825 */ /* 0x001fc600078e0002 */
[----:B------:R-:W-:-:S04]  /*0200*/  IADD3 R4, P1, PT, R2, 0x10, RZ ;  /* 0x0000001002047810 */ /* 0x000fc80007f3e0ff */
[----:B------:R-:W-:-:S09]  /*0210*/  IADD3.X R5, PT, PT, RZ, R3, RZ, P1, !PT ;  /* 0x00000003ff057210 */ /* 0x000fd20000ffe4ff */
.L_x_2:
[----:B------:R-:W0:Y:S01]  /*0220*/  LDC.64 R14, c[0x0][0x388] ;  /* 0x0000e200ff0e7b82 */ /* 0x000e220000000a00 */
[----:B------:R-:W-:Y:S02]  /*0230*/  MOV R2, R4 ;  /* 0x0000000400027202 */ /* 0x000fe40000000f00 */
[----:B------:R-:W-:-:S05]  /*0240*/  MOV R3, R5 ;  /* 0x0000000500037202 */ /* 0x000fca0000000f00 */
[----:B------:R-:W2:Y:S04]  /*0250*/  LDG.E R25, desc[UR4][R2.64+-0x10] ;  /* 0xfffff00402197981 */ /* 0x000ea8000c1e1900 */
[----:B------:R-:W3:Y:S04]  /*0260*/  LDG.E R23, desc[UR4][R2.64+-0xc] ;  /* 0xfffff40402177981 */ /* 0x000ee8000c1e1900 */
[----:B------:R-:W4:Y:S04]  /*0270*/  LDG.E R29, desc[UR4][R2.64+-0x8] ;  /* 0xfffff804021d7981 */ /* 0x000f28000c1e1900 */
[----:B------:R-:W5:Y:S01]  /*0280*/  LDG.E R28, desc[UR4][R2.64+-0x4] ;  /* 0xfffffc04021c7981 */ /* 0x000f62000c1e1900 */
[----:B0-----:R-:W-:-:S05]  /*0290*/  IMAD.WIDE R14, R18, 0x4, R14 ;  /* 0x00000004120e7825 */ /* 0x001fca00078e020e */
[----:B------:R0:W2:Y:S01]  /*02a0*/  LDG.E R26, desc[UR4][R14.64] ;  /* 0x000000040e1a7981 */ /* 0x0000a2000c1e1900 */
[----:B------:R-:W-:-:S04]  /*02b0*/  IMAD.WIDE R12, R17, 0x4, R14 ;  /* 0x00000004110c7825 */ /* 0x000fc800078e020e */
[C---:B------:R-:W-:Y:S02]  /*02c0*/  IMAD.WIDE R4, R17.reuse, 0x4, R12 ;  /* 0x0000000411047825 */ /* 0x040fe400078e020c */
[----:B------:R-:W3:Y:S02]  /*02d0*/  LDG.E R12, desc[UR4][R12.64] ;  /* 0x000000040c0c7981 */ /* 0x000ee4000c1e1900 */
[C---:B------:R-:W-:Y:S02]  /*02e0*/  IMAD.WIDE R8, R17.reuse, 0x4, R4 ;  /* 0x0000000411087825 */ /* 0x040fe400078e0204 */
[----:B------:R-:W4:Y:S02]  /*02f0*/  LDG.E R4, desc[UR4][R4.64] ;  /* 0x0000000404047981 */ /* 0x000f24000c1e1900 */
[C---:B------:R-:W-:Y:S02]  /*0300*/  IMAD.WIDE R6, R17.reuse, 0x4, R8 ;  /* 0x0000000411067825 */ /* 0x040fe400078e0208 */
[----:B------:R-:W5:Y:S02]  /*0310*/  LDG.E R8, desc[UR4][R8.64] ;  /* 0x0000000408087981 */ /* 0x000f64000c1e1900 */
[----:B------:R-:W-:-:S02]  /*0320*/  IMAD.WIDE R10, R17, 0x4, R6 ;  /* 0x00000004110a7825 */ /* 0x000fc400078e0206 */
[----:B------:R-:W5:Y:S04]  /*0330*/  LDG.E R5, desc[UR4][R2.64] ;  /* 0x0000000402057981 */ /* 0x000f68000c1e1900 */
[----:B------:R-:W5:Y:S01]  /*0340*/  LDG.E R6, desc[UR4][R6.64] ;  /* 0x0000000406067981 */ /* 0x000f62000c1e1900 */
[----:B0-----:R-:W-:-:S03]  /*0350*/  IMAD.WIDE R14, R17, 0x4, R10 ;  /* 0x00000004110e7825 */ /* 0x001fc600078e020a */
[----:B------:R-:W5:Y:S04]  /*0360*/  LDG.E R10, desc[UR4][R10.64] ;  /* 0x000000040a0a7981 */ /* 0x000f68000c1e1900 */
[----:B------:R-:W5:Y:S04]  /*0370*/  LDG.E R13, desc[UR4][R14.64] ;  /* 0x000000040e0d7981 */ /* 0x000f68000c1e1900 */
[----:B------:R-:W5:Y:S04]  /*0380*/  LDG.E R7, desc[UR4][R2.64+0x4] ;  /* 0x0000040402077981 */ /* 0x000f68000c1e1900 */
[----:B------:R-:W5:Y:S01]  /*0390*/  LDG.E R9, desc[UR4][R2.64+0xc] ;  /* 0x00000c0402097981 */ /* 0x000f62000c1e1900 */
[----:B--2---:R-:W-:Y:S01]  /*03a0*/  FFMA R26, R25, R26, R24 ;  /* 0x0000001a191a7223 */ /* 0x004fe20000000018 */
[----:B------:R-:W-:-:S02]  /*03b0*/  IMAD.WIDE R24, R17, 0x4, R14 ;  /* 0x0000000411187825 */ /* 0x000fc400078e020e */
[----:B------:R-:W2:Y:S04]  /*03c0*/  LDG.E R14, desc[UR4][R2.64+0x8] ;  /* 0x00000804020e7981 */ /* 0x000ea8000c1e1900 */
[----:B------:R-:W2:Y:S01]  /*03d0*/  LDG.E R24, desc[UR4][R24.64] ;  /* 0x0000000418187981 */ /* 0x000ea2000c1e1900 */
[----:B---3--:R-:W-:Y:S01]  /*03e0*/  FFMA R12, R23, R12, R26 ;  /* 0x0000000c170c7223 */ /* 0x008fe2000000001a */
[----:B------:R-:W-:-:S03]  /*03f0*/  IADD3 R22, PT, PT, R22, 0x8, RZ ;  /* 0x0000000816167810 */ /* 0x000fc60007ffe0ff */
[----:B----4-:R-:W-:Y:S01]  /*0400*/  FFMA R29, R29, R4, R12 ;  /* 0x000000041d1d7223 */ /* 0x010fe2000000000c */
[----:B------:R-:W-:-:S03]  /*0410*/  ISETP.NE.AND P1, PT, R22, RZ, PT ;  /* 0x000000ff1600720c */ /* 0x000fc60003f25270 */
[----:B-----5:R-:W-:Y:S01]  /*0420*/  FFMA R8, R28, R8, R29 ;  /* 0x000000081c087223 */ /* 0x020fe2000000001d */
[----:B------:R-:W-:-:S03]  /*0430*/  IADD3 R4, P2, PT, R2, 0x20, RZ ;  /* 0x0000002002047810 */ /* 0x000fc60007f5e0ff */
[----:B------:R-:W-:Y:S01]  /*0440*/  FFMA R6, R5, R6, R8 ;  /* 0x0000000605067223 */ /* 0x000fe20000000008 */
[----:B------:R-:W-:Y:S02]  /*0450*/  IADD3.X R5, PT, PT, RZ, R3, RZ, P2, !PT ;  /* 0x00000003ff057210 */ /* 0x000fe400017fe4ff */
[----:B------:R-:W-:Y:S01]  /*0460*/  LEA R18, R17, R18, 0x3 ;  /* 0x0000001211127211 */ /* 0x000fe200078e18ff */
[----:B------:R-:W-:-:S04]  /*0470*/  FFMA R7, R7, R10, R6 ;  /* 0x0000000a07077223 */ /* 0x000fc80000000006 */
[----:B--2---:R-:W-:-:S04]  /*0480*/  FFMA R14, R14, R13, R7 ;  /* 0x0000000d0e0e7223 */ /* 0x004fc80000000007 */
[----:B------:R-:W-:Y:S01]  /*0490*/  FFMA R24, R9, R24, R14 ;  /* 0x0000001809187223 */ /* 0x000fe2000000000e */
[----:B------:R-:W-:Y:S06]  /*04a0*/  @P1 BRA `(.L_x_2) ;  /* 0xfffffffc005c1947 */ /* 0x000fec000383ffff */
.L_x_1:
[----:B------:R-:W-:Y:S05]  /*04b0*/  @!P0 BRA `(.L_x_0) ;  /* 0x0000000000fc8947 */ /* 0x000fea0003800000 */
[----:B------:R-:W-:Y:S02]  /*04c0*/  ISETP.GE.U32.AND P1, PT, R27, 0x4, PT ;  /* 0x000000041b00780c */ /* 0x000fe40003f26070 */
[----:B------:R-:W-:-:S04]  /*04d0*/  LOP3.LUT R14, R19, 0x3, RZ, 0xc0, !PT ;  /* 0x00000003130e7812 */ /* 0x000fc800078ec0ff */
[----:B------:R-:W-:-:S07]  /*04e0*/  ISETP.NE.AND P0, PT, R14, RZ, PT ;  /* 0x000000ff0e00720c */ /* 0x000fce0003f05270 */
[----:B------:R-:W-:Y:S06]  /*04f0*/  @!P1 BRA `(.L_x_3) ;  /* 0x00000000006c9947 */ /* 0x000fec0003800000 */
[----:B------:R-:W0:Y:S01]  /*0500*/  LDC.64 R4, c[0x0][0x388] ;  /* 0x0000e200ff047b82 */ /* 0x000e220000000a00 */
[----:B------:R-:W1:Y:S01]  /*0510*/  LDCU.64 UR6, c[0x0][0x380] ;  /* 0x00007000ff0677ac */ /* 0x000e620008000a00 */
[----:B------:R-:W-:Y:S01]  /*0520*/  IMAD R7, R21, R17, R0 ;  /* 0x0000001115077224 */ /* 0x000fe200078e0200 */
[CC--:B------:R-:W-:Y:S02]  /*0530*/  IADD3 R3, PT, PT, R20.reuse, R21.reuse, RZ ;  /* 0x0000001514037210 */ /* 0x0c0fe40007ffe0ff */
[----:B------:R-:W-:-:S03]  /*0540*/  IADD3 R8, P1, PT, R20, R21, RZ ;  /* 0x0000001514087210 */ /* 0x000fc60007f3e0ff */
[----:B------:R-:W2:Y:S01]  /*0550*/  LDC.64 R12, c[0x0][0x380] ;  /* 0x0000e000ff0c7b82 */ /* 0x000ea20000000a00 */
[----:B0-----:R-:W-:-:S04]  /*0560*/  IMAD.WIDE R4, R7, 0x4, R4 ;  /* 0x0000000407047825 */ /* 0x001fc800078e0204 */
[----:B------:R-:W-:Y:S02]  /*0570*/  IMAD.WIDE R6, R17, 0x4, R4 ;  /* 0x0000000411067825 */ /* 0x000fe400078e0204 */
[----:B------:R-:W3:Y:S02]  /*0580*/  LDG.E R4, desc[UR4][R4.64] ;  /* 0x0000000404047981 */ /* 0x000ee4000c1e1900 */
[----:B--2---:R-:W-:Y:S01]  /*0590*/  IMAD.WIDE.U32 R12, R3, 0x4, R12 ;  /* 0x00000004030c7825 */ /* 0x004fe200078e000c */
[----:B------:R-:W-:Y:S02]  /*05a0*/  IADD3.X R3, PT, PT, RZ, RZ, RZ, P1, !PT ;  /* 0x000000ffff037210 */ /* 0x000fe40000ffe4ff */
[----:B-1----:R-:W-:-:S03]  /*05b0*/  LEA R2, P1, R8, UR6, 0x2 ;  /* 0x0000000608027c11 */ /* 0x002fc6000f8210ff */
[----:B------:R-:W3:Y:S01]  /*05c0*/  LDG.E R13, desc[UR4][R12.64] ;  /* 0x000000040c0d7981 */ /* 0x000ee2000c1e1900 */
[----:B------:R-:W-:Y:S01]  /*05d0*/  LEA.HI.X R3, R8, UR7, R3, 0x2, P1 ;  /* 0x0000000708037c11 */ /* 0x000fe200088f1403 */
[C---:B------:R-:W-:Y:S02]  /*05e0*/  IMAD.WIDE R8, R17.reuse, 0x4, R6 ;  /* 0x0000000411087825 */ /* 0x040fe400078e0206 */
[----:B------:R-:W2:Y:S04]  /*05f0*/  LDG.E R6, desc[UR4][R6.64] ;  /* 0x0000000406067981 */ /* 0x000ea8000c1e1900 */
[----:B------:R-:W2:Y:S01]  /*0600*/  LDG.E R15, desc[UR4][R2.64+0x4] ;  /* 0x00000404020f7981 */ /* 0x000ea2000c1e1900 */
[----:B------:R-:W-:-:S03]  /*0610*/  IMAD.WIDE R10, R17, 0x4, R8 ;  /* 0x00000004110a7825 */ /* 0x000fc600078e0208 */
[----:B------:R-:W4:Y:S04]  /*0620*/  LDG.E R22, desc[UR4][R8.64] ;  /* 0x0000000408167981 */ /* 0x000f28000c1e1900 */
[----:B------:R-:W4:Y:S04]  /*0630*/  LDG.E R18, desc[UR4][R2.64+0x8] ;  /* 0x0000080402127981 */ /* 0x000f28000c1e1900 */
[----:B------:R-:W5:Y:S04]  /*0640*/  LDG.E R26, desc[UR4][R2.64+0xc] ;  /* 0x00000c04021a7981 */ /* 0x000f68000c1e1900 */
[----:B------:R-:W5:Y:S01]  /*0650*/  LDG.E R10, desc[UR4][R10.64] ;  /* 0x000000040a0a7981 */ /* 0x000f62000c1e1900 */
[----:B------:R-:W-:Y:S01]  /*0660*/  IADD3 R21, PT, PT, R21, 0x4, RZ ;  /* 0x0000000415157810 */ /* 0x000fe20007ffe0ff */
[----:B---3--:R-:W-:-:S04]  /*0670*/  FFMA R24, R13, R4, R24 ;  /* 0x000000040d187223 */ /* 0x008fc80000000018 */
[----:B--2---:R-:W-:-:S04]  /*0680*/  FFMA R15, R15, R6, R24 ;  /* 0x000000060f0f7223 */ /* 0x004fc80000000018 */
[----:B----4-:R-:W-:-:S04]  /*0690*/  FFMA R15, R18, R22, R15 ;  /* 0x00000016120f7223 */ /* 0x010fc8000000000f */
[----:B-----5:R-:W-:-:S07]  /*06a0*/  FFMA R24, R26, R10, R15 ;  /* 0x0000000a1a187223 */ /* 0x020fce000000000f */
.L_x_3:
[----:B------:R-:W-:Y:S05]  /*06b0*/  @!P0 BRA `(.L_x_0) ;  /* 0x00000000007c8947 */ /* 0x000fea0003800000 */
[----:B------:R-:W-:Y:S01]  /*06c0*/  ISETP.NE.AND P1, PT, R14, 0x1, PT ;  /* 0x000000010e00780c */ /* 0x000fe20003f25270 */
[----:B------:R-:W0:Y:S01]  /*06d0*/  LDC.64 R10, c[0x0][0x380] ;  /* 0x0000e000ff0a7b82 */ /* 0x000e220000000a00 */
[----:B------:R-:W-:-:S04]  /*06e0*/  LOP3.LUT R19, R19, 0x1, RZ, 0xc0, !PT ;  /* 0x0000000113137812 */ /* 0x000fc800078ec0ff */
[----:B------:R-:W-:-:S03]  /*06f0*/  ISETP.NE.U32.AND P0, PT, R19, 0x1, PT ;  /* 0x000000011300780c */ /* 0x000fc60003f05070 */
[----:B------:R-:W1:Y:S04]  /*0700*/  LDC.64 R8, c[0x0][0x388] ;  /* 0x0000e200ff087b82 */ /* 0x000e680000000a00 */
[CC--:B------:R-:W-:Y:S02]  /*0710*/  @P1 IADD3 R13, PT, PT, R20.reuse, R21.reuse, RZ ;  /* 0x00000015140d1210 */ /* 0x0c0fe40007ffe0ff */
[----:B------:R-:W-:Y:S02]  /*0720*/  @P1 IADD3 R12, P2, PT, R20, R21, RZ ;  /* 0x00000015140c1210 */ /* 0x000fe40007f5e0ff */
[----:B------:R-:W2:Y:S02]  /*0730*/  @P1 LDC.64 R2, c[0x0][0x380] ;  /* 0x0000e000ff021b82 */ /* 0x000ea40000000a00 */
[----:B------:R-:W-:-:S06]  /*0740*/  @P1 IADD3.X R14, PT, PT, RZ, RZ, RZ, P2, !PT ;  /* 0x000000ffff0e1210 */ /* 0x000fcc00017fe4ff */
[----:B------:R-:W3:Y:S01]  /*0750*/  LDC.64 R4, c[0x0][0x380] ;  /* 0x0000e000ff047b82 */ /* 0x000ee20000000a00 */
[----:B0-----:R-:W-:-:S04]  /*0760*/  @P1 IMAD.WIDE.U32 R10, R13, 0x4, R10 ;  /* 0x000000040d0a1825 */ /* 0x001fc800078e000a */
[C---:B------:R-:W-:Y:S01]  /*0770*/  @P1 IMAD R13, R21.reuse, R17, R0 ;  /* 0x00000011150d1224 */ /* 0x040fe200078e0200 */
[----:B------:R-:W-:Y:S01]  /*0780*/  @P1 IADD3 R21, PT, PT, R21, 0x2, RZ ;  /* 0x0000000215151810 */ /* 0x000fe20007ffe0ff */
[----:B------:R-:W4:Y:S01]  /*0790*/  @P1 LDG.E R11, desc[UR4][R10.64] ;  /* 0x000000040a0b1981 */ /* 0x000f22000c1e1900 */
[----:B------:R-:W0:Y:S01]  /*07a0*/  LDC.64 R6, c[0x0][0x388] ;  /* 0x0000e200ff067b82 */ /* 0x000e220000000a00 */
[----:B-1----:R-:W-:Y:S01]  /*07b0*/  @P1 IMAD.WIDE R8, R13, 0x4, R8 ;  /* 0x000000040d081825 */ /* 0x002fe200078e0208 */
[----:B------:R-:W-:Y:S02]  /*07c0*/  @!P0 IADD3 R15, PT, PT, R20, R21, RZ ;  /* 0x00000015140f8210 */ /* 0x000fe40007ffe0ff */
[----:B--2---:R-:W-:Y:S01]  /*07d0*/  @P1 LEA R2, P2, R12, R2, 0x2 ;  /* 0x000000020c021211 */ /* 0x004fe200078410ff */
[----:B------:R-:W-:-:S03]  /*07e0*/  @!P0 IMAD R21, R21, R17, R0 ;  /* 0x0000001115158224 */ /* 0x000fc600078e0200 */
[----:B------:R-:W-:Y:S01]  /*07f0*/  @P1 LEA.HI.X R3, R12, R3, R14, 0x2, P2 ;  /* 0x000000030c031211 */ /* 0x000fe200010f140e */
[----:B------:R-:W-:Y:S01]  /*0800*/  @P1 IMAD.WIDE R12, R17, 0x4, R8 ;  /* 0x00000004110c1825 */ /* 0x000fe200078e0208 */
[----:B------:R-:W4:Y:S03]  /*0810*/  @P1 LDG.E R14, desc[UR4][R8.64] ;  /* 0x00000004080e1981 */ /* 0x000f26000c1e1900 */
[----:B---3--:R-:W-:Y:S01]  /*0820*/  @!P0 IMAD.WIDE.U32 R4, R15, 0x4, R4 ;  /* 0x000000040f048825 */ /* 0x008fe200078e0004 */
[----:B------:R-:W2:Y:S04]  /*0830*/  @P1 LDG.E R2, desc[UR4][R2.64+0x4] ;  /* 0x0000040402021981 */ /* 0x000ea8000c1e1900 */
[----:B------:R-:W2:Y:S01]  /*0840*/  @P1 LDG.E R12, desc[UR4][R12.64] ;  /* 0x000000040c0c1981 */ /* 0x000ea2000c1e1900 */
[----:B0-----:R-:W-:-:S03]  /*0850*/  @!P0 IMAD.WIDE R6, R21, 0x4, R6 ;  /* 0x0000000415068825 */ /* 0x001fc600078e0206 */
[----:B------:R-:W3:Y:S04]  /*0860*/  @!P0 LDG.E R5, desc[UR4][R4.64] ;  /* 0x0000000404058981 */ /* 0x000ee8000c1e1900 */
[----:B------:R-:W3:Y:S01]  /*0870*/  @!P0 LDG.E R6, desc[UR4][R6.64] ;  /* 0x0000000406068981 */ /* 0x000ee2000c1e1900 */
[----:B----4-:R-:W-:-:S04]  /*0880*/  @P1 FFMA R11, R11, R14, R24 ;  /* 0x0000000e0b0b1223 */ /* 0x010fc80000000018 */
[----:B--2---:R-:W-:-:S04]  /*0890*/  @P1 FFMA R24, R2, R12, R11 ;  /* 0x0000000c02181223 */ /* 0x004fc8000000000b */
[----:B---3--:R-:W-:-:S07]  /*08a0*/  @!P0 FFMA R24, R5, R6, R24 ;  /* 0x0000000605188223 */ /* 0x008fce0000000018 */
.L_x_0:
[----:B------:R-:W0:Y:S01]  /*08b0*/  LDC.64 R2, c[0x0][0x390] ;  /* 0x0000e400ff027b82 */ /* 0x000e220000000a00 */
[----:B------:R-:W-:-:S04]  /*08c0*/  IMAD R17, R16, R17, R0 ;  /* 0x0000001110117224 */ /* 0x000fc800078e0200 */
[----:B0-----:R-:W-:-:S05]  /*08d0*/  IMAD.WIDE R2, R17, 0x4, R2 ;  /* 0x0000000411027825 */ /* 0x001fca00078e0202 */
[----:B------:R-:W-:Y:S01]  /*08e0*/  STG.E desc[UR4][R2.64], R24 ;  /* 0x0000001802007986 */ /* 0x000fe2000c101904 */
[----:B------:R-:W-:Y:S05]  /*08f0*/  EXIT ;  /* 0x000000000000794d */ /* 0x000fea0003800000 */
.L_x_4:
[----:B------:R-:W-:-:S00]  /*0900*/  BRA `(.L_x_4) ;  /* 0xfffffffc00fc7947 */ /* 0x000fc0000383ffff */
[----:B------:R-:W-:-:S00]  /*0910*/  NOP ;  /* 0x0000000000007918 */ /* 0x000fc00000000000 */
        /* <DEDUP_REMOVED lines=14> */
.L_x_5:


//--------------------- .nv.shared.reserved.0     --------------------------
	.section	.nv.shared.reserved.0,"aw",@nobits
	.weak		__nv_reservedSMEM_offset_0_alias
	.size		__nv_reservedSMEM_offset_0_alias, 0, 64
	.other		__nv_reservedSMEM_offset_0_alias,@"STO_CUDA_RESERVED_SHARED STV_DEFAULT"
__nv_reservedSMEM_offset_0_alias:
	.zero		0
	.zero		64


//--------------------- .nv.constant0._Z13matmul_simplePfS_S_iiii --------------------------
	.section	.nv.constant0._Z13matmul_simplePfS_S_iiii,"a",@progbits
	.sectionflags	@""
	.align	4
.nv.constant0._Z13matmul_simplePfS_S_iiii:
	.zero		936


//--------------------- SYMBOLS --------------------------

	.type		.nv.reservedSmem.offset0,@object
	.size		.nv.reservedSmem.offset0,0x4
